//
// Generated by NVIDIA NVVM Compiler
//
// Compiler Build ID: CL-36424714
// Cuda compilation tools, release 13.0, V13.0.88
// Based on NVVM 20.0.0
//

.version 9.0
.target sm_100
.address_size 64

	// .globl	_Z3s2hiiPfiP6__halfi

.visible .entry _Z3s2hiiPfiP6__halfi(
	.param .u32 _Z3s2hiiPfiP6__halfi_param_0,
	.param .u32 _Z3s2hiiPfiP6__halfi_param_1,
	.param .u64 .ptr .align 1 _Z3s2hiiPfiP6__halfi_param_2,
	.param .u32 _Z3s2hiiPfiP6__halfi_param_3,
	.param .u64 .ptr .align 1 _Z3s2hiiPfiP6__halfi_param_4,
	.param .u32 _Z3s2hiiPfiP6__halfi_param_5
)
{
	.reg .pred 	%p<4>;
	.reg .b16 	%rs<2>;
	.reg .b32 	%r<17>;
	.reg .b32 	%f<2>;
	.reg .b64 	%rd<9>;

	ld.param.u32 	%r5, [_Z3s2hiiPfiP6__halfi_param_0];
	ld.param.u32 	%r6, [_Z3s2hiiPfiP6__halfi_param_1];
	ld.param.u64 	%rd1, [_Z3s2hiiPfiP6__halfi_param_2];
	ld.param.u32 	%r3, [_Z3s2hiiPfiP6__halfi_param_3];
	ld.param.u64 	%rd2, [_Z3s2hiiPfiP6__halfi_param_4];
	ld.param.u32 	%r4, [_Z3s2hiiPfiP6__halfi_param_5];
	mov.u32 	%r8, %tid.x;
	mov.u32 	%r9, %ntid.x;
	mov.u32 	%r10, %ctaid.x;
	mad.lo.s32 	%r1, %r9, %r10, %r8;
	mov.u32 	%r11, %tid.y;
	mov.u32 	%r12, %ntid.y;
	mov.u32 	%r13, %ctaid.y;
	mad.lo.s32 	%r14, %r12, %r13, %r11;
	setp.ge.s32 	%p1, %r1, %r5;
	setp.ge.s32 	%p2, %r14, %r6;
	or.pred  	%p3, %p1, %p2;
	@%p3 bra 	$L__BB0_2;
	cvta.to.global.u64 	%rd3, %rd1;
	cvta.to.global.u64 	%rd4, %rd2;
	mad.lo.s32 	%r15, %r3, %r14, %r1;
	mul.wide.s32 	%rd5, %r15, 4;
	add.s64 	%rd6, %rd3, %rd5;
	ld.global.f32 	%f1, [%rd6];
	// begin inline asm
	{  cvt.rn.f16.f32 %rs1, %f1;}

	// end inline asm
	mad.lo.s32 	%r16, %r4, %r14, %r1;
	mul.wide.s32 	%rd7, %r16, 2;
	add.s64 	%rd8, %rd4, %rd7;
	st.global.u16 	[%rd8], %rs1;
$L__BB0_2:
	ret;

}


// ===== COMPILED SASS (sm_100) =====

	.target	sm_100

	.elftype	@"ET_EXEC"


//--------------------- .note.nv.tkinfo           --------------------------
	.section	.note.nv.tkinfo,"",@"SHT_NOTE"
	.sectionflags	@"SHF_NOTE_NV_TKINFO"
	.tkinfo
        /*0018*/ 	.word	0x00000002
        /*0030*/ 	.string	""
        /*0030*/ 	.string	"ptxas"
        /*0030*/ 	.string	"Cuda compilation tools, release 13.0, V13.0.88"
        /*0030*/ 	.string	"Build cuda_13.0.r13.0/compiler.36424714_0"
        /*0030*/ 	.string	"-arch sm_100 -m 64 "



//--------------------- .note.nv.cuinfo           --------------------------
	.section	.note.nv.cuinfo,"",@"SHT_NOTE"
	.sectionflags	@"SHF_NOTE_NV_CUINFO"
        /*0018*/ 	.short	0x0002
        /*001a*/ 	.short	0x0064
        /*001c*/ 	.short	0x0082
	.zero		2


//--------------------- .nv.info                  --------------------------
	.section	.nv.info,"",@"SHT_CUDA_INFO"
	.align	4


	//----- nvinfo : EIATTR_REGCOUNT
	.align		4
        /*0000*/ 	.byte	0x04, 0x2f
        /*0002*/ 	.short	(.L_1 - .L_0)
	.align		4
.L_0:
        /*0004*/ 	.word	index@(_Z3s2hiiPfiP6__halfi)
        /*0008*/ 	.word	0x0000000a


	//----- nvinfo : EIATTR_FRAME_SIZE
	.align		4
.L_1:
        /*000c*/ 	.byte	0x04, 0x11
        /*000e*/ 	.short	(.L_3 - .L_2)
	.align		4
.L_2:
        /*0010*/ 	.word	index@(_Z3s2hiiPfiP6__halfi)
        /*0014*/ 	.word	0x00000000


	//----- nvinfo : EIATTR_MIN_STACK_SIZE
	.align		4
.L_3:
        /*0018*/ 	.byte	0x04, 0x12
        /*001a*/ 	.short	(.L_5 - .L_4)
	.align		4
.L_4:
        /*001c*/ 	.word	index@(_Z3s2hiiPfiP6__halfi)
        /*0020*/ 	.word	0x00000000
.L_5:


//--------------------- .nv.compat                --------------------------
	.section	.nv.compat,"",@"SHT_CUDA_COMPAT_INFO"
	.align	4
        /*0000*/ 	.byte	0x02, 0x09, 0x00, 0x00, 0x02, 0x02, 0x01, 0x00, 0x02, 0x05, 0x05, 0x00, 0x03, 0x07, 0x01, 0x01
        /*0010*/ 	.byte	0x02, 0x03, 0x00, 0x00, 0x02, 0x06, 0x01, 0x00, 0x04, 0x0b, 0x08, 0x00, 0x09, 0x00, 0x00, 0x00
        /*0020*/ 	.byte	0x00, 0x00, 0x00, 0x00


//--------------------- .nv.info._Z3s2hiiPfiP6__halfi --------------------------
	.section	.nv.info._Z3s2hiiPfiP6__halfi,"",@"SHT_CUDA_INFO"
	.sectionflags	@""
	.align	4


	//----- nvinfo : EIATTR_CUDA_API_VERSION
	.align		4
        /*0000*/ 	.byte	0x04, 0x37
        /*0002*/ 	.short	(.L_7 - .L_6)
.L_6:
        /*0004*/ 	.word	0x00000082


	//----- nvinfo : EIATTR_KPARAM_INFO
	.align		4
.L_7:
        /*0008*/ 	.byte	0x04, 0x17
        /*000a*/ 	.short	(.L_9 - .L_8)
.L_8:
        /*000c*/ 	.word	0x00000000
        /*0010*/ 	.short	0x0005
        /*0012*/ 	.short	0x0020
        /*0014*/ 	.byte	0x00, 0xf0, 0x11, 0x00


	//----- nvinfo : EIATTR_KPARAM_INFO
	.align		4
.L_9:
        /*0018*/ 	.byte	0x04, 0x17
        /*001a*/ 	.short	(.L_11 - .L_10)
.L_10:
        /*001c*/ 	.word	0x00000000
        /*0020*/ 	.short	0x0004
        /*0022*/ 	.short	0x0018
        /*0024*/ 	.byte	0x00, 0xf5, 0x21, 0x00


	//----- nvinfo : EIATTR_KPARAM_INFO
	.align		4
.L_11:
        /*0028*/ 	.byte	0x04, 0x17
        /*002a*/ 	.short	(.L_13 - .L_12)
.L_12:
        /*002c*/ 	.word	0x00000000
        /*0030*/ 	.short	0x0003
        /*0032*/ 	.short	0x0010
        /*0034*/ 	.byte	0x00, 0xf0, 0x11, 0x00


	//----- nvinfo : EIATTR_KPARAM_INFO
	.align		4
.L_13:
        /*0038*/ 	.byte	0x04, 0x17
        /*003a*/ 	.short	(.L_15 - .L_14)
.L_14:
        /*003c*/ 	.word	0x00000000
        /*0040*/ 	.short	0x0002
        /*0042*/ 	.short	0x0008
        /*0044*/ 	.byte	0x00, 0xf5, 0x21, 0x00


	//----- nvinfo : EIATTR_KPARAM_INFO
	.align		4
.L_15:
        /*0048*/ 	.byte	0x04, 0x17
        /*004a*/ 	.short	(.L_17 - .L_16)
.L_16:
        /*004c*/ 	.word	0x00000000
        /*0050*/ 	.short	0x0001
        /*0052*/ 	.short	0x0004
        /*0054*/ 	.byte	0x00, 0xf0, 0x11, 0x00


	//----- nvinfo : EIATTR_KPARAM_INFO
	.align		4
.L_17:
        /*0058*/ 	.byte	0x04, 0x17
        /*005a*/ 	.short	(.L_19 - .L_18)
.L_18:
        /*005c*/ 	.word	0x00000000
        /*0060*/ 	.short	0x0000
        /*0062*/ 	.short	0x0000
        /*0064*/ 	.byte	0x00, 0xf0, 0x11, 0x00


	//----- nvinfo : EIATTR_SPARSE_MMA_MASK
	.align		4
.L_19:
        /*0068*/ 	.byte	0x03, 0x50
        /*006a*/ 	.short	0x0000


	//----- nvinfo : EIATTR_MAXREG_COUNT
	.align		4
        /*006c*/ 	.byte	0x03, 0x1b
        /*006e*/ 	.short	0x00ff


	//----- nvinfo : EIATTR_MERCURY_ISA_VERSION
	.align		4
        /*0070*/ 	.byte	0x03, 0x5f
        /*0072*/ 	.short	0x0101


	//----- nvinfo : EIATTR_VRC_CTA_INIT_COUNT
	.align		4
        /*0074*/ 	.byte	0x02, 0x4a
	.zero		1
	.zero		1


	//----- nvinfo : EIATTR_EXIT_INSTR_OFFSETS
	.align		4
        /*0078*/ 	.byte	0x04, 0x1c
        /*007a*/ 	.short	(.L_21 - .L_20)


	//   ....[0]....
.L_20:
        /*007c*/ 	.word	0x000000c0


	//   ....[1]....
        /*0080*/ 	.word	0x00000190


	//----- nvinfo : EIATTR_CBANK_PARAM_SIZE
	.align		4
.L_21:
        /*0084*/ 	.byte	0x03, 0x19
        /*0086*/ 	.short	0x0024


	//----- nvinfo : EIATTR_PARAM_CBANK
	.align		4
        /*0088*/ 	.byte	0x04, 0x0a
        /*008a*/ 	.short	(.L_23 - .L_22)
	.align		4
.L_22:
        /*008c*/ 	.word	index@(.nv.constant0._Z3s2hiiPfiP6__halfi)
        /*0090*/ 	.short	0x0380
        /*0092*/ 	.short	0x0024


	//----- nvinfo : EIATTR_SW_WAR
	.align		4
.L_23:
        /*0094*/ 	.byte	0x04, 0x36
        /*0096*/ 	.short	(.L_25 - .L_24)
.L_24:
        /*0098*/ 	.word	0x00000008
.L_25:


//--------------------- .nv.callgraph             --------------------------
	.section	.nv.callgraph,"",@"SHT_CUDA_CALLGRAPH"
	.align	4
	.sectionentsize	8
	.align		4
        /*0000*/ 	.word	0x00000000
	.align		4
        /*0004*/ 	.word	0xffffffff
	.align		4
        /*0008*/ 	.word	0x00000000
	.align		4
        /*000c*/ 	.word	0xfffffffe
	.align		4
        /*0010*/ 	.word	0x00000000
	.align		4
        /*0014*/ 	.word	0xfffffffd
	.align		4
        /*0018*/ 	.word	0x00000000
	.align		4
        /*001c*/ 	.word	0xfffffffc


//--------------------- .text._Z3s2hiiPfiP6__halfi --------------------------
	.section	.text._Z3s2hiiPfiP6__halfi,"ax",@progbits
	.align	128
        .global         _Z3s2hiiPfiP6__halfi
        .type           _Z3s2hiiPfiP6__halfi,@function
        .size           _Z3s2hiiPfiP6__halfi,(.L_x_1 - _Z3s2hiiPfiP6__halfi)
        .other          _Z3s2hiiPfiP6__halfi,@"STO_CUDA_ENTRY STV_DEFAULT"
_Z3s2hiiPfiP6__halfi:
.text._Z3s2hiiPfiP6__halfi:
[----:B------:R-:W-:Y:S01]  /*0000*/  LDC R1, c[0x0][0x37c] ;  /* 0x0000df00ff017b82 */ /* 0x000fe20000000800 */
[----:B------:R-:W0:Y:S01]  /*0010*/  S2R R7, SR_TID.Y ;  /* 0x0000000000077919 */ /* 0x000e220000002200 */
[----:B------:R-:W1:Y:S01]  /*0020*/  LDCU UR4, c[0x0][0x360] ;  /* 0x00006c00ff0477ac */ /* 0x000e620008000800 */
[----:B------:R-:W0:Y:S01]  /*0030*/  S2R R2, SR_CTAID.Y ;  /* 0x0000000000027919 */ /* 0x000e220000002600 */
[----:B------:R-:W0:Y:S01]  /*0040*/  LDCU UR5, c[0x0][0x364] ;  /* 0x00006c80ff0577ac */ /* 0x000e220008000800 */
[----:B------:R-:W1:Y:S01]  /*0050*/  S2R R0, SR_TID.X ;  /* 0x0000000000007919 */ /* 0x000e620000002100 */
[----:B------:R-:W2:Y:S01]  /*0060*/  LDCU.64 UR6, c[0x0][0x380] ;  /* 0x00007000ff0677ac */ /* 0x000ea20008000a00 */
[----:B------:R-:W1:Y:S01]  /*0070*/  S2R R3, SR_CTAID.X ;  /* 0x0000000000037919 */ /* 0x000e620000002500 */
[----:B0-----:R-:W-:-:S05]  /*0080*/  IMAD R7, R2, UR5, R7 ;  /* 0x0000000502077c24 */ /* 0x001fca000f8e0207 */
[----:B--2---:R-:W-:Y:S01]  /*0090*/  ISETP.GE.AND P0, PT, R7, UR7, PT ;  /* 0x0000000707007c0c */ /* 0x004fe2000bf06270 */
[----:B-1----:R-:W-:-:S05]  /*00a0*/  IMAD R0, R3, UR4, R0 ;  /* 0x0000000403007c24 */ /* 0x002fca000f8e0200 */
[----:B------:R-:W-:-:S13]  /*00b0*/  ISETP.GE.OR P0, PT, R0, UR6, P0 ;  /* 0x0000000600007c0c */ /* 0x000fda0008706670 */
[----:B------:R-:W-:Y:S05]  /*00c0*/  @P0 EXIT ;  /* 0x000000000000094d */ /* 0x000fea0003800000 */
[----:B------:R-:W0:Y:S01]  /*00d0*/  LDC.64 R2, c[0x0][0x388] ;  /* 0x0000e200ff027b82 */ /* 0x000e220000000a00 */
[----:B------:R-:W1:Y:S01]  /*00e0*/  LDCU UR6, c[0x0][0x390] ;  /* 0x00007200ff0677ac */ /* 0x000e620008000800 */
[----:B------:R-:W2:Y:S01]  /*00f0*/  LDCU.64 UR4, c[0x0][0x358] ;  /* 0x00006b00ff0477ac */ /* 0x000ea20008000a00 */
[----:B-1----:R-:W-:Y:S01]  /*0100*/  IMAD R5, R7, UR6, R0 ;  /* 0x0000000607057c24 */ /* 0x002fe2000f8e0200 */
[----:B------:R-:W1:Y:S03]  /*0110*/  LDCU UR6, c[0x0][0x3a0] ;  /* 0x00007400ff0677ac */ /* 0x000e660008000800 */
[----:B0-----:R-:W-:Y:S02]  /*0120*/  IMAD.WIDE R2, R5, 0x4, R2 ;  /* 0x0000000405027825 */ /* 0x001fe400078e0202 */
[----:B------:R-:W0:Y:S04]  /*0130*/  LDC.64 R4, c[0x0][0x398] ;  /* 0x0000e600ff047b82 */ /* 0x000e280000000a00 */
[----:B--2---:R-:W2:Y:S01]  /*0140*/  LDG.E R2, desc[UR4][R2.64] ;  /* 0x0000000402027981 */ /* 0x004ea2000c1e1900 */
[----:B-1----:R-:W-:-:S04]  /*0150*/  IMAD R7, R7, UR6, R0 ;  /* 0x0000000607077c24 */ /* 0x002fc8000f8e0200 */
[----:B0-----:R-:W-:Y:S01]  /*0160*/  IMAD.WIDE R4, R7, 0x2, R4 ;  /* 0x0000000207047825 */ /* 0x001fe200078e0204 */
[----:B--2---:R-:W-:-:S05]  /*0170*/  F2FP.F16.F32.PACK_AB R0, RZ, R2 ;  /* 0x00000002ff00723e */ /* 0x004fca00000000ff */
[----:B------:R-:W-:Y:S01]  /*0180*/  STG.E.U16 desc[UR4][R4.64], R0 ;  /* 0x0000000004007986 */ /* 0x000fe2000c101504 */
[----:B------:R-:W-:Y:S05]  /*0190*/  EXIT ;  /* 0x000000000000794d */ /* 0x000fea0003800000 */
.L_x_0:
[----:B------:R-:W-:-:S00]  /*01a0*/  BRA `(.L_x_0) ;  /* 0xfffffffc00fc7947 */ /* 0x000fc0000383ffff */
[----:B------:R-:W-:-:S00]  /*01b0*/  NOP ;  /* 0x0000000000007918 */ /* 0x000fc00000000000 */
        /* <DEDUP_REMOVED lines=12> */
.L_x_1:


//--------------------- .nv.shared.reserved.0     --------------------------
	.section	.nv.shared.reserved.0,"aw",@nobits
	.weak		__nv_reservedSMEM_offset_0_alias
	.size		__nv_reservedSMEM_offset_0_alias, 0, 64
	.other		__nv_reservedSMEM_offset_0_alias,@"STO_CUDA_RESERVED_SHARED STV_DEFAULT"
__nv_reservedSMEM_offset_0_alias:
	.zero		0
	.zero		64


//--------------------- .nv.constant0._Z3s2hiiPfiP6__halfi --------------------------
	.section	.nv.constant0._Z3s2hiiPfiP6__halfi,"a",@progbits
	.sectionflags	@""
	.align	4
.nv.constant0._Z3s2hiiPfiP6__halfi:
	.zero		932


//--------------------- SYMBOLS --------------------------

	.type		.nv.reservedSmem.offset0,@object
	.size		.nv.reservedSmem.offset0,0x4
